	.headerflags	@"EF_CUDA_TEXMODE_UNIFIED EF_CUDA_64BIT_ADDRESS EF_CUDA_ACCELERATORS EF_CUDA_SM90 EF_CUDA_VIRTUAL_SM(EF_CUDA_SM90)"
	.elftype	@"ET_EXEC"


//--------------------- .nv.info                  --------------------------
	.section	.nv.info,"",@"SHT_CUDA_INFO"
	.align	4


	//----- nvinfo : EIATTR_REGCOUNT
	.align		4
        /*0000*/ 	.byte	0x04, 0x2f
        /*0002*/ 	.short	(.L_1 - .L_0)
	.align		4
.L_0:
        /*0004*/ 	.word	index@(triton_poi_fused_clone_0)
        /*0008*/ 	.word	0x00000014


	//----- nvinfo : EIATTR_MIN_STACK_SIZE
	.align		4
.L_1:
        /*000c*/ 	.byte	0x04, 0x12
        /*000e*/ 	.short	(.L_3 - .L_2)
	.align		4
.L_2:
        /*0010*/ 	.word	index@(triton_poi_fused_clone_0)
        /*0014*/ 	.word	0x00000000


	//----- nvinfo : EIATTR_FRAME_SIZE
	.align		4
.L_3:
        /*0018*/ 	.byte	0x04, 0x11
        /*001a*/ 	.short	(.L_5 - .L_4)
	.align		4
.L_4:
        /*001c*/ 	.word	index@(triton_poi_fused_clone_0)
        /*0020*/ 	.word	0x00000000


	//----- nvinfo : EIATTR_MIN_STACK_SIZE
	.align		4
.L_5:
        /*0024*/ 	.byte	0x04, 0x12
        /*0026*/ 	.short	(.L_7 - .L_6)
	.align		4
.L_6:
        /*0028*/ 	.word	index@(triton_poi_fused_clone_0)
        /*002c*/ 	.word	0x00000000
.L_7:


//--------------------- .nv.info.triton_poi_fused_clone_0 --------------------------
	.section	.nv.info.triton_poi_fused_clone_0,"",@"SHT_CUDA_INFO"
	.sectionflags	@""
	.align	4


	//----- nvinfo : EIATTR_CUDA_API_VERSION
	.align		4
        /*0000*/ 	.byte	0x04, 0x37
        /*0002*/ 	.short	(.L_9 - .L_8)
.L_8:
        /*0004*/ 	.word	0x0000007c


	//----- nvinfo : EIATTR_KPARAM_INFO
	.align		4
.L_9:
        /*0008*/ 	.byte	0x04, 0x17
        /*000a*/ 	.short	(.L_11 - .L_10)
.L_10:
        /*000c*/ 	.word	0x00000000
        /*0010*/ 	.short	0x0005
        /*0012*/ 	.short	0x0024
        /*0014*/ 	.byte	0x00, 0xf0, 0x11, 0x00


	//----- nvinfo : EIATTR_KPARAM_INFO
	.align		4
.L_11:
        /*0018*/ 	.byte	0x04, 0x17
        /*001a*/ 	.short	(.L_13 - .L_12)
.L_12:
        /*001c*/ 	.word	0x00000000
        /*0020*/ 	.short	0x0004
        /*0022*/ 	.short	0x0020
        /*0024*/ 	.byte	0x00, 0xf0, 0x11, 0x00


	//----- nvinfo : EIATTR_KPARAM_INFO
	.align		4
.L_13:
        /*0028*/ 	.byte	0x04, 0x17
        /*002a*/ 	.short	(.L_15 - .L_14)
.L_14:
        /*002c*/ 	.word	0x00000000
        /*0030*/ 	.short	0x0003
        /*0032*/ 	.short	0x0018
        /*0034*/ 	.byte	0x00, 0xf4, 0x21, 0x00


	//----- nvinfo : EIATTR_KPARAM_INFO
	.align		4
.L_15:
        /*0038*/ 	.byte	0x04, 0x17
        /*003a*/ 	.short	(.L_17 - .L_16)
.L_16:
        /*003c*/ 	.word	0x00000000
        /*0040*/ 	.short	0x0002
        /*0042*/ 	.short	0x0010
        /*0044*/ 	.byte	0x00, 0xf4, 0x21, 0x00


	//----- nvinfo : EIATTR_KPARAM_INFO
	.align		4
.L_17:
        /*0048*/ 	.byte	0x04, 0x17
        /*004a*/ 	.short	(.L_19 - .L_18)
.L_18:
        /*004c*/ 	.word	0x00000000
        /*0050*/ 	.short	0x0001
        /*0052*/ 	.short	0x0008
        /*0054*/ 	.byte	0x00, 0xf4, 0x21, 0x00


	//----- nvinfo : EIATTR_KPARAM_INFO
	.align		4
.L_19:
        /*0058*/ 	.byte	0x04, 0x17
        /*005a*/ 	.short	(.L_21 - .L_20)
.L_20:
        /*005c*/ 	.word	0x00000000
        /*0060*/ 	.short	0x0000
        /*0062*/ 	.short	0x0000
        /*0064*/ 	.byte	0x00, 0xf4, 0x21, 0x00


	//----- nvinfo : EIATTR_SPARSE_MMA_MASK
	.align		4
.L_21:
        /*0068*/ 	.byte	0x03, 0x50
        /*006a*/ 	.short	0x0000


	//----- nvinfo : EIATTR_MAXREG_COUNT
	.align		4
        /*006c*/ 	.byte	0x03, 0x1b
        /*006e*/ 	.short	0x00ff


	//----- nvinfo : EIATTR_EXIT_INSTR_OFFSETS
	.align		4
        /*0070*/ 	.byte	0x04, 0x1c
        /*0072*/ 	.short	(.L_23 - .L_22)


	//   ....[0]....
.L_22:
        /*0074*/ 	.word	0x000003f0


	//   ....[1]....
        /*0078*/ 	.word	0x00000450


	//----- nvinfo : EIATTR_REQNTID
	.align		4
.L_23:
        /*007c*/ 	.byte	0x04, 0x10
        /*007e*/ 	.short	(.L_25 - .L_24)
.L_24:
        /*0080*/ 	.word	0x00000080
        /*0084*/ 	.word	0x00000001
        /*0088*/ 	.word	0x00000001


	//----- nvinfo : EIATTR_CBANK_PARAM_SIZE
	.align		4
.L_25:
        /*008c*/ 	.byte	0x03, 0x19
        /*008e*/ 	.short	0x0028


	//----- nvinfo : EIATTR_PARAM_CBANK
	.align		4
        /*0090*/ 	.byte	0x04, 0x0a
        /*0092*/ 	.short	(.L_27 - .L_26)
	.align		4
.L_26:
        /*0094*/ 	.word	index@(.nv.constant0.triton_poi_fused_clone_0)
        /*0098*/ 	.short	0x0210
        /*009a*/ 	.short	0x0028


	//----- nvinfo : EIATTR_SW_WAR
	.align		4
.L_27:
        /*009c*/ 	.byte	0x04, 0x36
        /*009e*/ 	.short	(.L_29 - .L_28)
.L_28:
        /*00a0*/ 	.word	0x00000008
.L_29:


//--------------------- .nv.callgraph             --------------------------
	.section	.nv.callgraph,"",@"SHT_CUDA_CALLGRAPH"
	.align	4
	.sectionentsize	8
	.align		4
        /*0000*/ 	.word	0x00000000
	.align		4
        /*0004*/ 	.word	0xffffffff
	.align		4
        /*0008*/ 	.word	0x00000000
	.align		4
        /*000c*/ 	.word	0xfffffffe
	.align		4
        /*0010*/ 	.word	0x00000000
	.align		4
        /*0014*/ 	.word	0xfffffffd
	.align		4
        /*0018*/ 	.word	0x00000000
	.align		4
        /*001c*/ 	.word	0xfffffffc


//--------------------- .text.triton_poi_fused_clone_0 --------------------------
	.section	.text.triton_poi_fused_clone_0,"ax",@progbits
	.sectionflags	@"SHF_BARRIERS=1"
	.align	128
        .global         triton_poi_fused_clone_0
        .type           triton_poi_fused_clone_0,@function
        .size           triton_poi_fused_clone_0,(.L_x_1 - triton_poi_fused_clone_0)
        .other          triton_poi_fused_clone_0,@"STO_CUDA_ENTRY STV_DEFAULT"
triton_poi_fused_clone_0:
.text.triton_poi_fused_clone_0:
[----:B------:R-:W0:Y:S02]  /*0000*/  LDC R1, c[0x0][0x28] ;  /* 0x00000a00ff017b82 */ /* 0x000e240000000800 */
[----:B------:R-:W1:Y:S01]  /*0010*/  S2R R8, SR_TID.X ;  /* 0x0000000000087919 */ /* 0x000e620000002100 */
[----:B------:R-:W2:Y:S01]  /*0020*/  LDC.64 R6, c[0x0][0x218] ;  /* 0x00008600ff067b82 */ /* 0x000ea20000000a00 */
[----:B------:R-:W-:Y:S01]  /*0030*/  ULDC.64 UR6, c[0x0][0x208] ;  /* 0x0000820000067ab9 */ /* 0x000fe20000000a00 */
[----:B------:R-:W3:Y:S01]  /*0040*/  S2R R4, SR_CTAID.X ;  /* 0x0000000000047919 */ /* 0x000ee20000002500 */
[----:B------:R-:W4:Y:S05]  /*0050*/  S2R R11, SR_CTAID.Y ;  /* 0x00000000000b7919 */ /* 0x000f2a0000002600 */
[----:B------:R-:W5:Y:S01]  /*0060*/  LDC.64 R2, c[0x0][0x210] ;  /* 0x00008400ff027b82 */ /* 0x000f620000000a00 */
[----:B-1----:R-:W-:Y:S01]  /*0070*/  SHF.R.U32.HI R0, RZ, 0x2, R8 ;  /* 0x00000002ff007819 */ /* 0x002fe20000011608 */
[----:B---3--:R-:W-:-:S03]  /*0080*/  IMAD.SHL.U32 R9, R4, 0x20, RZ ;  /* 0x0000002004097824 */ /* 0x008fc600078e00ff */
[----:B------:R-:W-:Y:S02]  /*0090*/  SGXT.U32 R0, R0, 0x5 ;  /* 0x000000050000781a */ /* 0x000fe40000000000 */
[----:B------:R-:W-:Y:S01]  /*00a0*/  SHF.R.S32.HI R17, RZ, 0x1a, R4 ;  /* 0x0000001aff117819 */ /* 0x000fe20000011404 */
[----:B----4-:R-:W-:Y:S01]  /*00b0*/  IMAD.SHL.U32 R11, R11, 0x4, RZ ;  /* 0x000000040b0b7824 */ /* 0x010fe200078e00ff */
[----:B------:R-:W-:Y:S02]  /*00c0*/  LOP3.LUT R12, R9, R0, RZ, 0xfc, !PT ;  /* 0x00000000090c7212 */ /* 0x000fe400078efcff */
[----:B------:R-:W-:Y:S02]  /*00d0*/  SGXT R17, R17, 0x1 ;  /* 0x000000011111781a */ /* 0x000fe40000000200 */
[----:B------:R-:W-:Y:S02]  /*00e0*/  SHF.R.S32.HI R5, RZ, 0x1f, R12 ;  /* 0x0000001fff057819 */ /* 0x000fe4000001140c */
[----:B------:R-:W-:-:S02]  /*00f0*/  LEA.HI R17, R17, R12, RZ, 0x4 ;  /* 0x0000000c11117211 */ /* 0x000fc400078f20ff */
[----:B------:R-:W-:Y:S02]  /*0100*/  LEA.HI R10, R5, R12, RZ, 0x2 ;  /* 0x0000000c050a7211 */ /* 0x000fe400078f10ff */
[----:B------:R-:W1:Y:S01]  /*0110*/  LDC.64 R4, c[0x0][0x220] ;  /* 0x00008800ff047b82 */ /* 0x000e620000000a00 */
[----:B------:R-:W-:Y:S02]  /*0120*/  SHF.R.S32.HI R16, RZ, 0x4, R17 ;  /* 0x00000004ff107819 */ /* 0x000fe40000011411 */
[----:B------:R-:W-:Y:S02]  /*0130*/  SHF.R.S32.HI R13, RZ, 0x2, R10 ;  /* 0x00000002ff0d7819 */ /* 0x000fe4000001140a */
[----:B------:R-:W-:Y:S02]  /*0140*/  LOP3.LUT R15, R10, 0xfffffffc, RZ, 0xc0, !PT ;  /* 0xfffffffc0a0f7812 */ /* 0x000fe400078ec0ff */
[----:B------:R-:W-:Y:S02]  /*0150*/  LEA.HI R14, R13, R13, RZ, 0x2 ;  /* 0x0000000d0d0e7211 */ /* 0x000fe400078f10ff */
[----:B------:R-:W-:Y:S01]  /*0160*/  LOP3.LUT R10, R11, 0x3, R8, 0xf8, !PT ;  /* 0x000000030b0a7812 */ /* 0x000fe200078ef808 */
[----:B------:R-:W-:Y:S01]  /*0170*/  IMAD.IADD R15, R12, 0x1, -R15 ;  /* 0x000000010c0f7824 */ /* 0x000fe200078e0a0f */
[----:B------:R-:W-:-:S02]  /*0180*/  LOP3.LUT R14, R14, 0x3ffffffc, RZ, 0xc0, !PT ;  /* 0x3ffffffc0e0e7812 */ /* 0x000fc400078ec0ff */
[----:B------:R-:W-:Y:S01]  /*0190*/  ISETP.GE.AND P1, PT, R12, 0x40, PT ;  /* 0x000000400c00780c */ /* 0x000fe20003f26270 */
[----:B------:R-:W-:Y:S02]  /*01a0*/  IMAD R17, R15, 0x10, R10 ;  /* 0x000000100f117824 */ /* 0x000fe400078e020a */
[----:B------:R-:W-:Y:S01]  /*01b0*/  IMAD.IADD R14, R13, 0x1, -R14 ;  /* 0x000000010d0e7824 */ /* 0x000fe200078e0a0e */
[----:B------:R-:W-:Y:S01]  /*01c0*/  ISETP.LT.AND P0, PT, R10, 0x4, !P1 ;  /* 0x000000040a00780c */ /* 0x000fe20004f01270 */
[C---:B------:R-:W-:Y:S02]  /*01d0*/  IMAD R17, R16.reuse, 0x40, R17 ;  /* 0x0000004010117824 */ /* 0x040fe400078e0211 */
[----:B------:R-:W-:Y:S02]  /*01e0*/  IMAD R13, R16, 0x4, R15 ;  /* 0x00000004100d7824 */ /* 0x000fe400078e020f */
[----:B------:R-:W-:Y:S02]  /*01f0*/  IMAD R17, R14, 0x4, R17 ;  /* 0x000000040e117824 */ /* 0x000fe400078e0211 */
[----:B--2---:R-:W-:Y:S01]  /*0200*/  IMAD.WIDE R6, R13, 0x4, R6 ;  /* 0x000000040d067825 */ /* 0x004fe200078e0206 */
[----:B------:R-:W-:-:S03]  /*0210*/  CS2R R12, SRZ ;  /* 0x00000000000c7805 */ /* 0x000fc6000001ff00 */
[----:B------:R-:W-:Y:S02]  /*0220*/  IMAD.MOV.U32 R14, RZ, RZ, RZ ;  /* 0x000000ffff0e7224 */ /* 0x000fe400078e00ff */
[----:B-1----:R-:W-:Y:S01]  /*0230*/  IMAD.WIDE R4, R15, 0x4, R4 ;  /* 0x000000040f047825 */ /* 0x002fe200078e0204 */
[----:B------:R-:W2:Y:S03]  /*0240*/  @!P1 LDG.E.EL R13, desc[UR6][R6.64] ;  /* 0x00000006060d9981 */ /* 0x000ea6000c2e1900 */
[----:B-----5:R-:W-:Y:S01]  /*0250*/  IMAD.WIDE R2, R17, 0x4, R2 ;  /* 0x0000000411027825 */ /* 0x020fe200078e0202 */
[----:B------:R-:W2:Y:S04]  /*0260*/  @!P1 LDG.E.EL R14, desc[UR6][R4.64] ;  /* 0x00000006040e9981 */ /* 0x000ea8000c2e1900 */
[----:B------:R1:W3:Y:S01]  /*0270*/  @P0 LDG.E.EL R12, desc[UR6][R2.64] ;  /* 0x00000006020c0981 */ /* 0x0002e2000c2e1900 */
[----:B------:R-:W4:Y:S01]  /*0280*/  S2UR UR5, SR_CgaCtaId ;  /* 0x00000000000579c3 */ /* 0x000f220000008800 */
[----:B------:R-:W-:Y:S01]  /*0290*/  IMAD.SHL.U32 R15, R8, 0x20, RZ ;  /* 0x00000020080f7824 */ /* 0x000fe200078e00ff */
[----:B------:R-:W-:-:S04]  /*02a0*/  UMOV UR4, 0x400 ;  /* 0x0000040000047882 */ /* 0x000fc80000000000 */
[----:B------:R-:W-:-:S04]  /*02b0*/  LOP3.LUT R15, R15, 0x60, RZ, 0xc0, !PT ;  /* 0x000000600f0f7812 */ /* 0x000fc800078ec0ff */
[----:B------:R-:W-:Y:S01]  /*02c0*/  LOP3.LUT R0, R15, R0, RZ, 0xfc, !PT ;  /* 0x000000000f007212 */ /* 0x000fe200078efcff */
[----:B----4-:R-:W-:-:S06]  /*02d0*/  UPRMT UR4, UR5, 0x654, UR4 ;  /* 0x0000065405047896 */ /* 0x010fcc0008000004 */
[----:B------:R-:W-:-:S05]  /*02e0*/  LEA.HI R15, R15, UR4, RZ, 0x1d ;  /* 0x000000040f0f7c11 */ /* 0x000fca000f8fe8ff */
[----:B------:R-:W-:Y:S01]  /*02f0*/  IMAD R15, R0, 0x4, R15 ;  /* 0x00000004000f7824 */ /* 0x000fe200078e020f */
[--C-:B------:R-:W-:Y:S02]  /*0300*/  SHF.R.U32.HI R10, RZ, 0x5, R8.reuse ;  /* 0x00000005ff0a7819 */ /* 0x100fe40000011608 */
[----:B------:R-:W-:Y:S02]  /*0310*/  LOP3.LUT R9, R9, 0x1f, R8, 0xf8, !PT ;  /* 0x0000001f09097812 */ /* 0x000fe400078ef808 */
[----:B------:R-:W-:Y:S02]  /*0320*/  SGXT.U32 R10, R10, 0x2 ;  /* 0x000000020a0a781a */ /* 0x000fe40000000000 */
[----:B------:R-:W-:Y:S02]  /*0330*/  ISETP.GE.AND P0, PT, R9, 0x40, PT ;  /* 0x000000400900780c */ /* 0x000fe40003f06270 */
[----:B------:R-:W-:Y:S02]  /*0340*/  LOP3.LUT R10, R11, R10, RZ, 0xfc, !PT ;  /* 0x0000000a0b0a7212 */ /* 0x000fe400078efcff */
[----:B-1----:R-:W-:-:S02]  /*0350*/  SHF.R.U32.HI R2, RZ, 0x3, R8 ;  /* 0x00000003ff027819 */ /* 0x002fc40000011608 */
[----:B------:R-:W-:Y:S02]  /*0360*/  ISETP.LT.AND P0, PT, R10, 0x4, !P0 ;  /* 0x000000040a00780c */ /* 0x000fe40004701270 */
[----:B------:R-:W-:Y:S02]  /*0370*/  LOP3.LUT R2, R2, 0xc, RZ, 0xc0, !PT ;  /* 0x0000000c02027812 */ /* 0x000fe400078ec0ff */
[----:B------:R-:W-:-:S03]  /*0380*/  LOP3.LUT R8, R8, 0x7f, RZ, 0xc0, !PT ;  /* 0x0000007f08087812 */ /* 0x000fc600078ec0ff */
[----:B------:R-:W-:-:S04]  /*0390*/  VIADD R3, R2, UR4 ;  /* 0x0000000402037c36 */ /* 0x000fc80008000000 */
[----:B------:R-:W-:Y:S02]  /*03a0*/  IMAD R8, R8, 0x4, R3 ;  /* 0x0000000408087824 */ /* 0x000fe400078e0203 */
[----:B--2---:R-:W-:-:S04]  /*03b0*/  FADD R13, R14, R13 ;  /* 0x0000000d0e0d7221 */ /* 0x004fc80000000000 */
[----:B---3--:R-:W-:-:S05]  /*03c0*/  FADD R12, R13, R12 ;  /* 0x0000000c0d0c7221 */ /* 0x008fca0000000000 */
[----:B------:R1:W-:Y:S01]  /*03d0*/  STS [R15], R12 ;  /* 0x0000000c0f007388 */ /* 0x0003e20000000800 */
[----:B------:R-:W-:Y:S06]  /*03e0*/  BAR.SYNC.DEFER_BLOCKING 0x0 ;  /* 0x0000000000007b1d */ /* 0x000fec0000010000 */
[----:B-1----:R-:W-:Y:S05]  /*03f0*/  @!P0 EXIT ;  /* 0x000000000000894d */ /* 0x002fea0003800000 */
[----:B------:R-:W0:Y:S01]  /*0400*/  LDS R5, [R8] ;  /* 0x0000000008057984 */ /* 0x000e220000000800 */
[----:B------:R-:W1:Y:S01]  /*0410*/  LDC.64 R2, c[0x0][0x228] ;  /* 0x00008a00ff027b82 */ /* 0x000e620000000a00 */
[----:B------:R-:W-:-:S04]  /*0420*/  IMAD R9, R10, 0x40, R9 ;  /* 0x000000400a097824 */ /* 0x000fc800078e0209 */
[----:B-1----:R-:W-:-:S05]  /*0430*/  IMAD.WIDE R2, R9, 0x4, R2 ;  /* 0x0000000409027825 */ /* 0x002fca00078e0202 */
[----:B0-----:R-:W-:Y:S01]  /*0440*/  STG.E desc[UR6][R2.64], R5 ;  /* 0x0000000502007986 */ /* 0x001fe2000c101906 */
[----:B------:R-:W-:Y:S05]  /*0450*/  EXIT ;  /* 0x000000000000794d */ /* 0x000fea0003800000 */
.L_x_0:
[----:B------:R-:W-:-:S00]  /*0460*/  BRA `(.L_x_0) ;  /* 0xfffffffc00fc7947 */ /* 0x000fc0000383ffff */
[----:B------:R-:W-:-:S00]  /*0470*/  NOP ;  /* 0x0000000000007918 */ /* 0x000fc00000000000 */
        /* <DEDUP_REMOVED lines=8> */
.L_x_1:


//--------------------- .nv.shared.triton_poi_fused_clone_0 --------------------------
	.section	.nv.shared.triton_poi_fused_clone_0,"aw",@nobits
	.sectionflags	@""
	.align	16
	.zero		1024


//--------------------- .nv.constant0.triton_poi_fused_clone_0 --------------------------
	.section	.nv.constant0.triton_poi_fused_clone_0,"a",@progbits
	.sectionflags	@""
	.align	4
.nv.constant0.triton_poi_fused_clone_0:
	.zero		568
